//
// Generated by NVIDIA NVVM Compiler
//
// Compiler Build ID: CL-36424714
// Cuda compilation tools, release 13.0, V13.0.88
// Based on NVVM 20.0.0
//

.version 9.0
.target sm_100
.address_size 64

	// .globl	_Z13prescanKernelPfS_i
.extern .shared .align 16 .b8 scanArray[];

.visible .entry _Z13prescanKernelPfS_i(
	.param .u64 .ptr .align 1 _Z13prescanKernelPfS_i_param_0,
	.param .u64 .ptr .align 1 _Z13prescanKernelPfS_i_param_1,
	.param .u32 _Z13prescanKernelPfS_i_param_2
)
{
	.reg .pred 	%p<20>;
	.reg .b32 	%r<61>;
	.reg .b32 	%f<62>;
	.reg .b64 	%rd<9>;

	ld.param.u64 	%rd1, [_Z13prescanKernelPfS_i_param_0];
	ld.param.u64 	%rd2, [_Z13prescanKernelPfS_i_param_1];
	mov.u32 	%r1, %tid.x;
	setp.eq.s32 	%p1, %r1, 0;
	mov.f32 	%f61, 0f00000000;
	@%p1 bra 	$L__BB0_2;
	cvta.to.global.u64 	%rd3, %rd2;
	mov.u32 	%r4, %ctaid.x;
	shl.b32 	%r5, %r4, 10;
	or.b32  	%r6, %r1, %r5;
	add.s32 	%r7, %r6, -1;
	mul.wide.u32 	%rd4, %r7, 4;
	add.s64 	%rd5, %rd3, %rd4;
	ld.global.f32 	%f61, [%rd5];
$L__BB0_2:
	shl.b32 	%r8, %r1, 2;
	mov.u32 	%r9, scanArray;
	add.s32 	%r2, %r9, %r8;
	st.shared.f32 	[%r2], %f61;
	bar.sync 	0;
	add.s32 	%r3, %r1, 1;
	bar.sync 	0;
	setp.gt.u32 	%p2, %r1, 510;
	@%p2 bra 	$L__BB0_4;
	shl.b32 	%r10, %r3, 3;
	add.s32 	%r12, %r9, %r10;
	ld.shared.f32 	%f4, [%r12+-4];
	ld.shared.f32 	%f5, [%r12];
	add.f32 	%f6, %f4, %f5;
	st.shared.f32 	[%r12], %f6;
$L__BB0_4:
	bar.sync 	0;
	setp.gt.u32 	%p3, %r1, 254;
	@%p3 bra 	$L__BB0_6;
	shl.b32 	%r13, %r3, 4;
	add.s32 	%r15, %r9, %r13;
	ld.shared.f32 	%f7, [%r15+-8];
	ld.shared.f32 	%f8, [%r15];
	add.f32 	%f9, %f7, %f8;
	st.shared.f32 	[%r15], %f9;
$L__BB0_6:
	bar.sync 	0;
	setp.gt.u32 	%p4, %r1, 126;
	@%p4 bra 	$L__BB0_8;
	shl.b32 	%r16, %r3, 5;
	add.s32 	%r18, %r9, %r16;
	ld.shared.f32 	%f10, [%r18+-16];
	ld.shared.f32 	%f11, [%r18];
	add.f32 	%f12, %f10, %f11;
	st.shared.f32 	[%r18], %f12;
$L__BB0_8:
	bar.sync 	0;
	setp.gt.u32 	%p5, %r1, 62;
	@%p5 bra 	$L__BB0_10;
	shl.b32 	%r19, %r3, 6;
	add.s32 	%r21, %r9, %r19;
	ld.shared.f32 	%f13, [%r21+-32];
	ld.shared.f32 	%f14, [%r21];
	add.f32 	%f15, %f13, %f14;
	st.shared.f32 	[%r21], %f15;
$L__BB0_10:
	bar.sync 	0;
	setp.gt.u32 	%p6, %r1, 30;
	@%p6 bra 	$L__BB0_12;
	shl.b32 	%r22, %r3, 7;
	add.s32 	%r24, %r9, %r22;
	ld.shared.f32 	%f16, [%r24+-64];
	ld.shared.f32 	%f17, [%r24];
	add.f32 	%f18, %f16, %f17;
	st.shared.f32 	[%r24], %f18;
$L__BB0_12:
	bar.sync 	0;
	setp.gt.u32 	%p7, %r1, 14;
	@%p7 bra 	$L__BB0_14;
	shl.b32 	%r25, %r3, 8;
	add.s32 	%r27, %r9, %r25;
	ld.shared.f32 	%f19, [%r27+-128];
	ld.shared.f32 	%f20, [%r27];
	add.f32 	%f21, %f19, %f20;
	st.shared.f32 	[%r27], %f21;
$L__BB0_14:
	bar.sync 	0;
	setp.gt.u32 	%p8, %r1, 6;
	@%p8 bra 	$L__BB0_16;
	shl.b32 	%r28, %r3, 9;
	add.s32 	%r30, %r9, %r28;
	ld.shared.f32 	%f22, [%r30+-256];
	ld.shared.f32 	%f23, [%r30];
	add.f32 	%f24, %f22, %f23;
	st.shared.f32 	[%r30], %f24;
$L__BB0_16:
	bar.sync 	0;
	setp.gt.u32 	%p9, %r1, 2;
	@%p9 bra 	$L__BB0_18;
	shl.b32 	%r31, %r3, 10;
	add.s32 	%r33, %r9, %r31;
	ld.shared.f32 	%f25, [%r33+-512];
	ld.shared.f32 	%f26, [%r33];
	add.f32 	%f27, %f25, %f26;
	st.shared.f32 	[%r33], %f27;
$L__BB0_18:
	setp.ne.s32 	%p10, %r1, 0;
	bar.sync 	0;
	@%p10 bra 	$L__BB0_20;
	ld.shared.f32 	%f28, [scanArray+1024];
	ld.shared.f32 	%f29, [scanArray+2048];
	add.f32 	%f30, %f28, %f29;
	st.shared.f32 	[scanArray+2048], %f30;
$L__BB0_20:
	setp.ne.s32 	%p11, %r1, 0;
	bar.sync 	0;
	bar.sync 	0;
	bar.sync 	0;
	@%p11 bra 	$L__BB0_22;
	ld.shared.f32 	%f31, [scanArray+2048];
	ld.shared.f32 	%f32, [scanArray+3072];
	add.f32 	%f33, %f31, %f32;
	st.shared.f32 	[scanArray+3072], %f33;
$L__BB0_22:
	setp.gt.u32 	%p12, %r1, 2;
	bar.sync 	0;
	@%p12 bra 	$L__BB0_24;
	shl.b32 	%r34, %r3, 10;
	add.s32 	%r36, %r9, %r34;
	ld.shared.f32 	%f34, [%r36];
	ld.shared.f32 	%f35, [%r36+512];
	add.f32 	%f36, %f34, %f35;
	st.shared.f32 	[%r36+512], %f36;
$L__BB0_24:
	setp.gt.u32 	%p13, %r1, 6;
	bar.sync 	0;
	@%p13 bra 	$L__BB0_26;
	shl.b32 	%r37, %r3, 9;
	add.s32 	%r39, %r9, %r37;
	ld.shared.f32 	%f37, [%r39];
	ld.shared.f32 	%f38, [%r39+256];
	add.f32 	%f39, %f37, %f38;
	st.shared.f32 	[%r39+256], %f39;
$L__BB0_26:
	setp.gt.u32 	%p14, %r1, 14;
	bar.sync 	0;
	@%p14 bra 	$L__BB0_28;
	shl.b32 	%r40, %r3, 8;
	add.s32 	%r42, %r9, %r40;
	ld.shared.f32 	%f40, [%r42];
	ld.shared.f32 	%f41, [%r42+128];
	add.f32 	%f42, %f40, %f41;
	st.shared.f32 	[%r42+128], %f42;
$L__BB0_28:
	setp.gt.u32 	%p15, %r1, 30;
	bar.sync 	0;
	@%p15 bra 	$L__BB0_30;
	shl.b32 	%r43, %r3, 7;
	add.s32 	%r45, %r9, %r43;
	ld.shared.f32 	%f43, [%r45];
	ld.shared.f32 	%f44, [%r45+64];
	add.f32 	%f45, %f43, %f44;
	st.shared.f32 	[%r45+64], %f45;
$L__BB0_30:
	setp.gt.u32 	%p16, %r1, 62;
	bar.sync 	0;
	@%p16 bra 	$L__BB0_32;
	shl.b32 	%r46, %r3, 6;
	add.s32 	%r48, %r9, %r46;
	ld.shared.f32 	%f46, [%r48];
	ld.shared.f32 	%f47, [%r48+32];
	add.f32 	%f48, %f46, %f47;
	st.shared.f32 	[%r48+32], %f48;
$L__BB0_32:
	setp.gt.u32 	%p17, %r1, 126;
	bar.sync 	0;
	@%p17 bra 	$L__BB0_34;
	shl.b32 	%r49, %r3, 5;
	add.s32 	%r51, %r9, %r49;
	ld.shared.f32 	%f49, [%r51];
	ld.shared.f32 	%f50, [%r51+16];
	add.f32 	%f51, %f49, %f50;
	st.shared.f32 	[%r51+16], %f51;
$L__BB0_34:
	setp.gt.u32 	%p18, %r1, 254;
	bar.sync 	0;
	@%p18 bra 	$L__BB0_36;
	shl.b32 	%r52, %r3, 4;
	add.s32 	%r54, %r9, %r52;
	.pragma "used_bytes_mask 3855";
	ld.shared.v4.f32 	{%f52, %f53, %f54, %f55}, [%r54];
	add.f32 	%f56, %f52, %f54;
	st.shared.f32 	[%r54+8], %f56;
$L__BB0_36:
	setp.gt.u32 	%p19, %r1, 510;
	bar.sync 	0;
	@%p19 bra 	$L__BB0_38;
	shl.b32 	%r55, %r3, 3;
	add.s32 	%r57, %r9, %r55;
	ld.shared.v2.f32 	{%f57, %f58}, [%r57];
	add.f32 	%f59, %f57, %f58;
	st.shared.f32 	[%r57+4], %f59;
$L__BB0_38:
	cvta.to.global.u64 	%rd6, %rd1;
	bar.sync 	0;
	ld.shared.f32 	%f60, [%r2];
	mov.u32 	%r58, %ctaid.x;
	shl.b32 	%r59, %r58, 10;
	or.b32  	%r60, %r59, %r1;
	mul.wide.u32 	%rd7, %r60, 4;
	add.s64 	%rd8, %rd6, %rd7;
	st.global.f32 	[%rd8], %f60;
	ret;

}


// ===== COMPILED SASS (sm_100) =====

	.target	sm_100

	.elftype	@"ET_EXEC"


//--------------------- .note.nv.tkinfo           --------------------------
	.section	.note.nv.tkinfo,"",@"SHT_NOTE"
	.sectionflags	@"SHF_NOTE_NV_TKINFO"
	.tkinfo
        /*0018*/ 	.word	0x00000002
        /*0030*/ 	.string	""
        /*0030*/ 	.string	"ptxas"
        /*0030*/ 	.string	"Cuda compilation tools, release 13.0, V13.0.88"
        /*0030*/ 	.string	"Build cuda_13.0.r13.0/compiler.36424714_0"
        /*0030*/ 	.string	"-arch sm_100 -m 64 "



//--------------------- .note.nv.cuinfo           --------------------------
	.section	.note.nv.cuinfo,"",@"SHT_NOTE"
	.sectionflags	@"SHF_NOTE_NV_CUINFO"
        /*0018*/ 	.short	0x0002
        /*001a*/ 	.short	0x0064
        /*001c*/ 	.short	0x0082
	.zero		2


//--------------------- .nv.info                  --------------------------
	.section	.nv.info,"",@"SHT_CUDA_INFO"
	.align	4


	//----- nvinfo : EIATTR_REGCOUNT
	.align		4
        /*0000*/ 	.byte	0x04, 0x2f
        /*0002*/ 	.short	(.L_1 - .L_0)
	.align		4
.L_0:
        /*0004*/ 	.word	index@(_Z13prescanKernelPfS_i)
        /*0008*/ 	.word	0x0000000f


	//----- nvinfo : EIATTR_FRAME_SIZE
	.align		4
.L_1:
        /*000c*/ 	.byte	0x04, 0x11
        /*000e*/ 	.short	(.L_3 - .L_2)
	.align		4
.L_2:
        /*0010*/ 	.word	index@(_Z13prescanKernelPfS_i)
        /*0014*/ 	.word	0x00000000


	//----- nvinfo : EIATTR_MIN_STACK_SIZE
	.align		4
.L_3:
        /*0018*/ 	.byte	0x04, 0x12
        /*001a*/ 	.short	(.L_5 - .L_4)
	.align		4
.L_4:
        /*001c*/ 	.word	index@(_Z13prescanKernelPfS_i)
        /*0020*/ 	.word	0x00000000
.L_5:


//--------------------- .nv.compat                --------------------------
	.section	.nv.compat,"",@"SHT_CUDA_COMPAT_INFO"
	.align	4
        /*0000*/ 	.byte	0x02, 0x09, 0x00, 0x00, 0x02, 0x02, 0x01, 0x00, 0x02, 0x05, 0x05, 0x00, 0x03, 0x07, 0x01, 0x01
        /*0010*/ 	.byte	0x02, 0x03, 0x00, 0x00, 0x02, 0x06, 0x01, 0x00, 0x04, 0x0b, 0x08, 0x00, 0x09, 0x00, 0x00, 0x00
        /*0020*/ 	.byte	0x00, 0x00, 0x00, 0x00


//--------------------- .nv.info._Z13prescanKernelPfS_i --------------------------
	.section	.nv.info._Z13prescanKernelPfS_i,"",@"SHT_CUDA_INFO"
	.sectionflags	@""
	.align	4


	//----- nvinfo : EIATTR_CUDA_API_VERSION
	.align		4
        /*0000*/ 	.byte	0x04, 0x37
        /*0002*/ 	.short	(.L_7 - .L_6)
.L_6:
        /*0004*/ 	.word	0x00000082


	//----- nvinfo : EIATTR_KPARAM_INFO
	.align		4
.L_7:
        /*0008*/ 	.byte	0x04, 0x17
        /*000a*/ 	.short	(.L_9 - .L_8)
.L_8:
        /*000c*/ 	.word	0x00000000
        /*0010*/ 	.short	0x0002
        /*0012*/ 	.short	0x0010
        /*0014*/ 	.byte	0x00, 0xf0, 0x11, 0x00


	//----- nvinfo : EIATTR_KPARAM_INFO
	.align		4
.L_9:
        /*0018*/ 	.byte	0x04, 0x17
        /*001a*/ 	.short	(.L_11 - .L_10)
.L_10:
        /*001c*/ 	.word	0x00000000
        /*0020*/ 	.short	0x0001
        /*0022*/ 	.short	0x0008
        /*0024*/ 	.byte	0x00, 0xf5, 0x21, 0x00


	//----- nvinfo : EIATTR_KPARAM_INFO
	.align		4
.L_11:
        /*0028*/ 	.byte	0x04, 0x17
        /*002a*/ 	.short	(.L_13 - .L_12)
.L_12:
        /*002c*/ 	.word	0x00000000
        /*0030*/ 	.short	0x0000
        /*0032*/ 	.short	0x0000
        /*0034*/ 	.byte	0x00, 0xf5, 0x21, 0x00


	//----- nvinfo : EIATTR_SPARSE_MMA_MASK
	.align		4
.L_13:
        /*0038*/ 	.byte	0x03, 0x50
        /*003a*/ 	.short	0x0000


	//----- nvinfo : EIATTR_MAXREG_COUNT
	.align		4
        /*003c*/ 	.byte	0x03, 0x1b
        /*003e*/ 	.short	0x00ff


	//----- nvinfo : EIATTR_NUM_BARRIERS
	.align		4
        /*0040*/ 	.byte	0x02, 0x4c
        /*0042*/ 	.byte	0x01
	.zero		1


	//----- nvinfo : EIATTR_MERCURY_ISA_VERSION
	.align		4
        /*0044*/ 	.byte	0x03, 0x5f
        /*0046*/ 	.short	0x0101


	//----- nvinfo : EIATTR_VRC_CTA_INIT_COUNT
	.align		4
        /*0048*/ 	.byte	0x02, 0x4a
	.zero		1
	.zero		1


	//----- nvinfo : EIATTR_EXIT_INSTR_OFFSETS
	.align		4
        /*004c*/ 	.byte	0x04, 0x1c
        /*004e*/ 	.short	(.L_15 - .L_14)


	//   ....[0]....
.L_14:
        /*0050*/ 	.word	0x000008f0


	//----- nvinfo : EIATTR_CBANK_PARAM_SIZE
	.align		4
.L_15:
        /*0054*/ 	.byte	0x03, 0x19
        /*0056*/ 	.short	0x0014


	//----- nvinfo : EIATTR_PARAM_CBANK
	.align		4
        /*0058*/ 	.byte	0x04, 0x0a
        /*005a*/ 	.short	(.L_17 - .L_16)
	.align		4
.L_16:
        /*005c*/ 	.word	index@(.nv.constant0._Z13prescanKernelPfS_i)
        /*0060*/ 	.short	0x0380
        /*0062*/ 	.short	0x0014


	//----- nvinfo : EIATTR_SW_WAR
	.align		4
.L_17:
        /*0064*/ 	.byte	0x04, 0x36
        /*0066*/ 	.short	(.L_19 - .L_18)
.L_18:
        /*0068*/ 	.word	0x00000008
.L_19:


//--------------------- .nv.callgraph             --------------------------
	.section	.nv.callgraph,"",@"SHT_CUDA_CALLGRAPH"
	.align	4
	.sectionentsize	8
	.align		4
        /*0000*/ 	.word	0x00000000
	.align		4
        /*0004*/ 	.word	0xffffffff
	.align		4
        /*0008*/ 	.word	0x00000000
	.align		4
        /*000c*/ 	.word	0xfffffffe
	.align		4
        /*0010*/ 	.word	0x00000000
	.align		4
        /*0014*/ 	.word	0xfffffffd
	.align		4
        /*0018*/ 	.word	0x00000000
	.align		4
        /*001c*/ 	.word	0xfffffffc


//--------------------- .text._Z13prescanKernelPfS_i --------------------------
	.section	.text._Z13prescanKernelPfS_i,"ax",@progbits
	.align	128
        .global         _Z13prescanKernelPfS_i
        .type           _Z13prescanKernelPfS_i,@function
        .size           _Z13prescanKernelPfS_i,(.L_x_1 - _Z13prescanKernelPfS_i)
        .other          _Z13prescanKernelPfS_i,@"STO_CUDA_ENTRY STV_DEFAULT"
_Z13prescanKernelPfS_i:
.text._Z13prescanKernelPfS_i:
[----:B------:R-:W-:Y:S01]  /*0000*/  LDC R1, c[0x0][0x37c] ;  /* 0x0000df00ff017b82 */ /* 0x000fe20000000800 */
[----:B------:R-:W0:Y:S07]  /*0010*/  S2R R0, SR_TID.X ;  /* 0x0000000000007919 */ /* 0x000e2e0000002100 */
[----:B------:R-:W1:Y:S01]  /*0020*/  S2UR UR4, SR_CTAID.X ;  /* 0x00000000000479c3 */ /* 0x000e620000002500 */
[----:B------:R-:W2:Y:S01]  /*0030*/  LDCU.64 UR8, c[0x0][0x358] ;  /* 0x00006b00ff0877ac */ /* 0x000ea20008000a00 */
[----:B------:R-:W-:Y:S01]  /*0040*/  IMAD.MOV.U32 R3, RZ, RZ, RZ ;  /* 0x000000ffff037224 */ /* 0x000fe200078e00ff */
[----:B-1----:R-:W-:Y:S01]  /*0050*/  USHF.L.U32 UR4, UR4, 0xa, URZ ;  /* 0x0000000a04047899 */ /* 0x002fe200080006ff */
[----:B0-----:R-:W-:-:S13]  /*0060*/  ISETP.NE.AND P0, PT, R0, RZ, PT ;  /* 0x000000ff0000720c */ /* 0x001fda0003f05270 */
[----:B------:R-:W0:Y:S01]  /*0070*/  @P0 LDC.64 R4, c[0x0][0x388] ;  /* 0x0000e200ff040b82 */ /* 0x000e220000000a00 */
[----:B------:R-:W-:-:S05]  /*0080*/  @P0 LOP3.LUT R2, R0, UR4, RZ, 0xfc, !PT ;  /* 0x0000000400020c12 */ /* 0x000fca000f8efcff */
[----:B------:R-:W-:-:S04]  /*0090*/  @P0 VIADD R7, R2, 0xffffffff ;  /* 0xffffffff02070836 */ /* 0x000fc80000000000 */
[----:B0-----:R-:W-:-:S05]  /*00a0*/  @P0 IMAD.WIDE.U32 R4, R7, 0x4, R4 ;  /* 0x0000000407040825 */ /* 0x001fca00078e0004 */
[----:B--2---:R-:W2:Y:S01]  /*00b0*/  @P0 LDG.E R3, desc[UR8][R4.64] ;  /* 0x0000000804030981 */ /* 0x004ea2000c1e1900 */
[----:B------:R-:W0:Y:S01]  /*00c0*/  S2UR UR6, SR_CgaCtaId ;  /* 0x00000000000679c3 */ /* 0x000e220000008800 */
[----:B------:R-:W-:Y:S01]  /*00d0*/  UMOV UR5, 0x400 ;  /* 0x0000040000057882 */ /* 0x000fe20000000000 */
[C---:B------:R-:W-:Y:S02]  /*00e0*/  ISETP.GT.U32.AND P1, PT, R0.reuse, 0x1fe, PT ;  /* 0x000001fe0000780c */ /* 0x040fe40003f24070 */
[C---:B------:R-:W-:Y:S02]  /*00f0*/  ISETP.GT.U32.AND P0, PT, R0.reuse, 0xfe, PT ;  /* 0x000000fe0000780c */ /* 0x040fe40003f04070 */
[C---:B------:R-:W-:Y:S02]  /*0100*/  ISETP.GT.U32.AND P2, PT, R0.reuse, 0x3e, PT ;  /* 0x0000003e0000780c */ /* 0x040fe40003f44070 */
[C---:B------:R-:W-:Y:S02]  /*0110*/  ISETP.GT.U32.AND P3, PT, R0.reuse, 0x1e, PT ;  /* 0x0000001e0000780c */ /* 0x040fe40003f64070 */
[----:B------:R-:W-:-:S02]  /*0120*/  ISETP.GT.U32.AND P4, PT, R0, 0xe, PT ;  /* 0x0000000e0000780c */ /* 0x000fc40003f84070 */
[C---:B------:R-:W-:Y:S02]  /*0130*/  ISETP.GT.U32.AND P5, PT, R0.reuse, 0x6, PT ;  /* 0x000000060000780c */ /* 0x040fe40003fa4070 */
[----:B------:R-:W-:Y:S01]  /*0140*/  ISETP.GT.U32.AND P6, PT, R0, 0x2, PT ;  /* 0x000000020000780c */ /* 0x000fe20003fc4070 */
[----:B0-----:R-:W-:-:S06]  /*0150*/  ULEA UR5, UR6, UR5, 0x18 ;  /* 0x0000000506057291 */ /* 0x001fcc000f8ec0ff */
[C---:B------:R-:W-:Y:S02]  /*0160*/  LEA R2, R0.reuse, UR5, 0x2 ;  /* 0x0000000500027c11 */ /* 0x040fe4000f8e10ff */
[C---:B------:R-:W-:Y:S02]  /*0170*/  @!P1 LEA R8, R0.reuse, UR5, 0x3 ;  /* 0x0000000500089c11 */ /* 0x040fe4000f8e18ff */
[C---:B------:R-:W-:Y:S02]  /*0180*/  @!P0 LEA R10, R0.reuse, UR5, 0x4 ;  /* 0x00000005000a8c11 */ /* 0x040fe4000f8e20ff */
[----:B------:R-:W-:Y:S01]  /*0190*/  @!P3 LEA R12, R0, UR5, 0x7 ;  /* 0x00000005000cbc11 */ /* 0x000fe2000f8e38ff */
[----:B--2---:R-:W-:Y:S01]  /*01a0*/  STS [R2], R3 ;  /* 0x0000000302007388 */ /* 0x004fe20000000800 */
[----:B------:R-:W-:Y:S08]  /*01b0*/  BAR.SYNC.DEFER_BLOCKING 0x0 ;  /* 0x0000000000007b1d */ /* 0x000ff00000010000 */
[----:B------:R-:W-:Y:S06]  /*01c0*/  BAR.SYNC.DEFER_BLOCKING 0x0 ;  /* 0x0000000000007b1d */ /* 0x000fec0000010000 */
[----:B------:R-:W-:Y:S04]  /*01d0*/  @!P1 LDS R6, [R8+0x4] ;  /* 0x0000040008069984 */ /* 0x000fe80000000800 */
[----:B------:R-:W0:Y:S02]  /*01e0*/  @!P1 LDS R5, [R8+0x8] ;  /* 0x0000080008059984 */ /* 0x000e240000000800 */
[----:B0-----:R-:W-:-:S05]  /*01f0*/  @!P1 FADD R5, R6, R5 ;  /* 0x0000000506059221 */ /* 0x001fca0000000000 */
[----:B------:R0:W-:Y:S01]  /*0200*/  @!P1 STS [R8+0x8], R5 ;  /* 0x0000080508009388 */ /* 0x0001e20000000800 */
[----:B------:R-:W-:Y:S01]  /*0210*/  BAR.SYNC.DEFER_BLOCKING 0x0 ;  /* 0x0000000000007b1d */ /* 0x000fe20000010000 */
[C---:B------:R-:W-:Y:S02]  /*0220*/  ISETP.GT.U32.AND P1, PT, R0.reuse, 0x7e, PT ;  /* 0x0000007e0000780c */ /* 0x040fe40003f24070 */
[----:B0-----:R-:W-:-:S11]  /*0230*/  @!P2 LEA R8, R0, UR5, 0x6 ;  /* 0x000000050008ac11 */ /* 0x001fd6000f8e30ff */
[----:B------:R-:W-:Y:S01]  /*0240*/  @!P1 LEA R9, R0, UR5, 0x5 ;  /* 0x0000000500099c11 */ /* 0x000fe2000f8e28ff */
[----:B------:R-:W-:Y:S04]  /*0250*/  @!P0 LDS R4, [R10+0x8] ;  /* 0x000008000a048984 */ /* 0x000fe80000000800 */
[----:B------:R-:W0:Y:S02]  /*0260*/  @!P0 LDS R3, [R10+0x10] ;  /* 0x000010000a038984 */ /* 0x000e240000000800 */
[----:B0-----:R-:W-:-:S05]  /*0270*/  @!P0 FADD R3, R4, R3 ;  /* 0x0000000304038221 */ /* 0x001fca0000000000 */
[----:B------:R0:W-:Y:S01]  /*0280*/  @!P0 STS [R10+0x10], R3 ;  /* 0x000010030a008388 */ /* 0x0001e20000000800 */
[----:B------:R-:W-:Y:S01]  /*0290*/  BAR.SYNC.DEFER_BLOCKING 0x0 ;  /* 0x0000000000007b1d */ /* 0x000fe20000010000 */
[----:B0-----:R-:W-:Y:S02]  /*02a0*/  P2R R10, PR, RZ, 0x1 ;  /* 0x00000001ff0a7803 */ /* 0x001fe40000000000 */
[----:B------:R-:W-:-:S03]  /*02b0*/  ISETP.NE.AND P0, PT, R0, RZ, PT ;  /* 0x000000ff0000720c */ /* 0x000fc60003f05270 */
[----:B------:R-:W-:Y:S04]  /*02c0*/  @!P1 LDS R4, [R9+0x10] ;  /* 0x0000100009049984 */ /* 0x000fe80000000800 */
[----:B------:R-:W0:Y:S02]  /*02d0*/  @!P1 LDS R7, [R9+0x20] ;  /* 0x0000200009079984 */ /* 0x000e240000000800 */
[----:B0-----:R-:W-:-:S05]  /*02e0*/  @!P1 FADD R4, R4, R7 ;  /* 0x0000000704049221 */ /* 0x001fca0000000000 */
[----:B------:R0:W-:Y:S01]  /*02f0*/  @!P1 STS [R9+0x20], R4 ;  /* 0x0000200409009388 */ /* 0x0001e20000000800 */
[----:B------:R-:W-:Y:S01]  /*0300*/  BAR.SYNC.DEFER_BLOCKING 0x0 ;  /* 0x0000000000007b1d */ /* 0x000fe20000010000 */
[----:B0-----:R-:W-:-:S05]  /*0310*/  @!P4 LEA R9, R0, UR5, 0x8 ;  /* 0x000000050009cc11 */ /* 0x001fca000f8e40ff */
        /* <DEDUP_REMOVED lines=27> */
[----:B------:R-:W-:Y:S01]  /*04d0*/  @!P6 STS [R12+0x400], R3 ;  /* 0x000400030c00e388 */ /* 0x000fe20000000800 */
[----:B------:R-:W-:Y:S06]  /*04e0*/  BAR.SYNC.DEFER_BLOCKING 0x0 ;  /* 0x0000000000007b1d */ /* 0x000fec0000010000 */
[----:B------:R-:W-:Y:S04]  /*04f0*/  @!P0 LDS R4, [UR5+0x400] ;  /* 0x00040005ff048984 */ /* 0x000fe80008000800 */
[----:B------:R-:W0:Y:S02]  /*0500*/  @!P0 LDS R7, [UR5+0x800] ;  /* 0x00080005ff078984 */ /* 0x000e240008000800 */
[----:B0-----:R-:W-:-:S05]  /*0510*/  @!P0 FADD R4, R4, R7 ;  /* 0x0000000704048221 */ /* 0x001fca0000000000 */
[----:B------:R-:W-:Y:S01]  /*0520*/  @!P0 STS [UR5+0x800], R4 ;  /* 0x00080004ff008988 */ /* 0x000fe20008000805 */
[----:B------:R-:W-:Y:S08]  /*0530*/  BAR.SYNC.DEFER_BLOCKING 0x0 ;  /* 0x0000000000007b1d */ /* 0x000ff00000010000 */
[----:B------:R-:W-:Y:S08]  /*0540*/  BAR.SYNC.DEFER_BLOCKING 0x0 ;  /* 0x0000000000007b1d */ /* 0x000ff00000010000 */
[----:B------:R-:W-:Y:S06]  /*0550*/  BAR.SYNC.DEFER_BLOCKING 0x0 ;  /* 0x0000000000007b1d */ /* 0x000fec0000010000 */
[----:B------:R-:W-:Y:S04]  /*0560*/  @!P0 LDS R5, [UR5+0x800] ;  /* 0x00080005ff058984 */ /* 0x000fe80008000800 */
[----:B------:R-:W0:Y:S02]  /*0570*/  @!P0 LDS R6, [UR5+0xc00] ;  /* 0x000c0005ff068984 */ /* 0x000e240008000800 */
[----:B0-----:R-:W-:-:S05]  /*0580*/  @!P0 FADD R5, R5, R6 ;  /* 0x0000000605058221 */ /* 0x001fca0000000000 */
[----:B------:R-:W-:Y:S01]  /*0590*/  @!P0 STS [UR5+0xc00], R5 ;  /* 0x000c0005ff008988 */ /* 0x000fe20008000805 */
[----:B------:R-:W-:Y:S01]  /*05a0*/  BAR.SYNC.DEFER_BLOCKING 0x0 ;  /* 0x0000000000007b1d */ /* 0x000fe20000010000 */
[----:B------:R-:W-:Y:S02]  /*05b0*/  ISETP.NE.AND P0, PT, R10, RZ, PT ;  /* 0x000000ff0a00720c */ /* 0x000fe40003f05270 */
[----:B------:R-:W-:-:S03]  /*05c0*/  @!P4 LEA R10, R0, UR5, 0x8 ;  /* 0x00000005000acc11 */ /* 0x000fc6000f8e40ff */
        /* <DEDUP_REMOVED lines=31> */
[----:B0-----:R-:W-:-:S05]  /*07c0*/  LOP3.LUT R9, R0, UR4, RZ, 0xfc, !PT ;  /* 0x0000000400097c12 */ /* 0x001fca000f8efcff */
[----:B------:R-:W-:Y:S04]  /*07d0*/  @!P1 LDS R5, [R10+0x20] ;  /* 0x000020000a059984 */ /* 0x000fe80000000800 */
[----:B------:R-:W0:Y:S02]  /*07e0*/  @!P1 LDS R6, [R10+0x30] ;  /* 0x000030000a069984 */ /* 0x000e240000000800 */
[----:B0-----:R-:W-:-:S05]  /*07f0*/  @!P1 FADD R5, R5, R6 ;  /* 0x0000000605059221 */ /* 0x001fca0000000000 */
[----:B------:R0:W-:Y:S01]  /*0800*/  @!P1 STS [R10+0x30], R5 ;  /* 0x000030050a009388 */ /* 0x0001e20000000800 */
[----:B------:R-:W-:Y:S08]  /*0810*/  BAR.SYNC.DEFER_BLOCKING 0x0 ;  /* 0x0000000000007b1d */ /* 0x000ff00000010000 */
[----:B0-----:R-:W0:Y:S01]  /*0820*/  LDC.64 R4, c[0x0][0x380] ;  /* 0x0000e000ff047b82 */ /* 0x001e220000000a00 */
[----:B------:R-:W-:Y:S04]  /*0830*/  @!P0 LDS R3, [R8+0x10] ;  /* 0x0000100008038984 */ /* 0x000fe80000000800 */
[----:B------:R-:W1:Y:S01]  /*0840*/  @!P0 LDS R6, [R8+0x18] ;  /* 0x0000180008068984 */ /* 0x000e620000000800 */
[----:B0-----:R-:W-:-:S04]  /*0850*/  IMAD.WIDE.U32 R4, R9, 0x4, R4 ;  /* 0x0000000409047825 */ /* 0x001fc800078e0004 */
[----:B-1----:R-:W-:-:S05]  /*0860*/  @!P0 FADD R3, R3, R6 ;  /* 0x0000000603038221 */ /* 0x002fca0000000000 */
[----:B------:R-:W-:Y:S01]  /*0870*/  @!P0 STS [R8+0x18], R3 ;  /* 0x0000180308008388 */ /* 0x000fe20000000800 */
[----:B------:R-:W-:Y:S06]  /*0880*/  BAR.SYNC.DEFER_BLOCKING 0x0 ;  /* 0x0000000000007b1d */ /* 0x000fec0000010000 */
[----:B------:R-:W0:Y:S02]  /*0890*/  @!P6 LDS.64 R6, [R11+0x8] ;  /* 0x000008000b06e984 */ /* 0x000e240000000a00 */
[----:B0-----:R-:W-:-:S05]  /*08a0*/  @!P6 FADD R6, R6, R7 ;  /* 0x000000070606e221 */ /* 0x001fca0000000000 */
[----:B------:R-:W-:Y:S01]  /*08b0*/  @!P6 STS [R11+0xc], R6 ;  /* 0x00000c060b00e388 */ /* 0x000fe20000000800 */
[----:B------:R-:W-:Y:S06]  /*08c0*/  BAR.SYNC.DEFER_BLOCKING 0x0 ;  /* 0x0000000000007b1d */ /* 0x000fec0000010000 */
[----:B------:R-:W0:Y:S04]  /*08d0*/  LDS R7, [R2] ;  /* 0x0000000002077984 */ /* 0x000e280000000800 */
[----:B0-----:R-:W-:Y:S01]  /*08e0*/  STG.E desc[UR8][R4.64], R7 ;  /* 0x0000000704007986 */ /* 0x001fe2000c101908 */
[----:B------:R-:W-:Y:S05]  /*08f0*/  EXIT ;  /* 0x000000000000794d */ /* 0x000fea0003800000 */
.L_x_0:
[----:B------:R-:W-:-:S00]  /*0900*/  BRA `(.L_x_0) ;  /* 0xfffffffc00fc7947 */ /* 0x000fc0000383ffff */
[----:B------:R-:W-:-:S00]  /*0910*/  NOP ;  /* 0x0000000000007918 */ /* 0x000fc00000000000 */
        /* <DEDUP_REMOVED lines=14> */
.L_x_1:


//--------------------- .nv.shared._Z13prescanKernelPfS_i --------------------------
	.section	.nv.shared._Z13prescanKernelPfS_i,"aw",@nobits
	.sectionflags	@""
	.align	16
	.zero		1024


//--------------------- .nv.shared.reserved.0     --------------------------
	.section	.nv.shared.reserved.0,"aw",@nobits
	.weak		__nv_reservedSMEM_offset_0_alias
	.size		__nv_reservedSMEM_offset_0_alias, 0, 64
	.other		__nv_reservedSMEM_offset_0_alias,@"STO_CUDA_RESERVED_SHARED STV_DEFAULT"
__nv_reservedSMEM_offset_0_alias:
	.zero		0
	.zero		64


//--------------------- .nv.constant0._Z13prescanKernelPfS_i --------------------------
	.section	.nv.constant0._Z13prescanKernelPfS_i,"a",@progbits
	.sectionflags	@""
	.align	4
.nv.constant0._Z13prescanKernelPfS_i:
	.zero		916


//--------------------- SYMBOLS --------------------------

	.type		.nv.reservedSmem.offset0,@object
	.size		.nv.reservedSmem.offset0,0x4
	.type		.nv.reservedSmem.cap,@object
	.size		.nv.reservedSmem.cap,0x4
